//
// Generated by NVIDIA NVVM Compiler
//
// Compiler Build ID: CL-36424714
// Cuda compilation tools, release 13.0, V13.0.88
// Based on NVVM 20.0.0
//

.version 9.0
.target sm_100
.address_size 64

	// .globl	_Z4testdi

.visible .entry _Z4testdi(
	.param .f64 _Z4testdi_param_0,
	.param .u32 _Z4testdi_param_1
)
{


	ret;

}


// ===== COMPILED SASS (sm_100) =====

	.target	sm_100

	.elftype	@"ET_EXEC"


//--------------------- .note.nv.tkinfo           --------------------------
	.section	.note.nv.tkinfo,"",@"SHT_NOTE"
	.sectionflags	@"SHF_NOTE_NV_TKINFO"
	.tkinfo
        /*0018*/ 	.word	0x00000002
        /*0030*/ 	.string	""
        /*0030*/ 	.string	"ptxas"
        /*0030*/ 	.string	"Cuda compilation tools, release 13.0, V13.0.88"
        /*0030*/ 	.string	"Build cuda_13.0.r13.0/compiler.36424714_0"
        /*0030*/ 	.string	"-arch sm_100 -m 64 "



//--------------------- .note.nv.cuinfo           --------------------------
	.section	.note.nv.cuinfo,"",@"SHT_NOTE"
	.sectionflags	@"SHF_NOTE_NV_CUINFO"
        /*0018*/ 	.short	0x0002
        /*001a*/ 	.short	0x0064
        /*001c*/ 	.short	0x0082
	.zero		2


//--------------------- .nv.info                  --------------------------
	.section	.nv.info,"",@"SHT_CUDA_INFO"
	.align	4


	//----- nvinfo : EIATTR_REGCOUNT
	.align		4
        /*0000*/ 	.byte	0x04, 0x2f
        /*0002*/ 	.short	(.L_1 - .L_0)
	.align		4
.L_0:
        /*0004*/ 	.word	index@(_Z4testdi)
        /*0008*/ 	.word	0x00000004


	//----- nvinfo : EIATTR_FRAME_SIZE
	.align		4
.L_1:
        /*000c*/ 	.byte	0x04, 0x11
        /*000e*/ 	.short	(.L_3 - .L_2)
	.align		4
.L_2:
        /*0010*/ 	.word	index@(_Z4testdi)
        /*0014*/ 	.word	0x00000000


	//----- nvinfo : EIATTR_MIN_STACK_SIZE
	.align		4
.L_3:
        /*0018*/ 	.byte	0x04, 0x12
        /*001a*/ 	.short	(.L_5 - .L_4)
	.align		4
.L_4:
        /*001c*/ 	.word	index@(_Z4testdi)
        /*0020*/ 	.word	0x00000000
.L_5:


//--------------------- .nv.compat                --------------------------
	.section	.nv.compat,"",@"SHT_CUDA_COMPAT_INFO"
	.align	4
        /*0000*/ 	.byte	0x02, 0x09, 0x00, 0x00, 0x02, 0x02, 0x01, 0x00, 0x02, 0x05, 0x05, 0x00, 0x03, 0x07, 0x01, 0x01
        /*0010*/ 	.byte	0x02, 0x03, 0x00, 0x00, 0x02, 0x06, 0x01, 0x00, 0x04, 0x0b, 0x08, 0x00, 0x09, 0x00, 0x00, 0x00
        /*0020*/ 	.byte	0x00, 0x00, 0x00, 0x00


//--------------------- .nv.info._Z4testdi        --------------------------
	.section	.nv.info._Z4testdi,"",@"SHT_CUDA_INFO"
	.sectionflags	@""
	.align	4


	//----- nvinfo : EIATTR_CUDA_API_VERSION
	.align		4
        /*0000*/ 	.byte	0x04, 0x37
        /*0002*/ 	.short	(.L_7 - .L_6)
.L_6:
        /*0004*/ 	.word	0x00000082


	//----- nvinfo : EIATTR_KPARAM_INFO
	.align		4
.L_7:
        /*0008*/ 	.byte	0x04, 0x17
        /*000a*/ 	.short	(.L_9 - .L_8)
.L_8:
        /*000c*/ 	.word	0x00000000
        /*0010*/ 	.short	0x0001
        /*0012*/ 	.short	0x0008
        /*0014*/ 	.byte	0x00, 0xf0, 0x11, 0x00


	//----- nvinfo : EIATTR_KPARAM_INFO
	.align		4
.L_9:
        /*0018*/ 	.byte	0x04, 0x17
        /*001a*/ 	.short	(.L_11 - .L_10)
.L_10:
        /*001c*/ 	.word	0x00000000
        /*0020*/ 	.short	0x0000
        /*0022*/ 	.short	0x0000
        /*0024*/ 	.byte	0x00, 0xf0, 0x21, 0x00


	//----- nvinfo : EIATTR_SPARSE_MMA_MASK
	.align		4
.L_11:
        /*0028*/ 	.byte	0x03, 0x50
        /*002a*/ 	.short	0x0000


	//----- nvinfo : EIATTR_MAXREG_COUNT
	.align		4
        /*002c*/ 	.byte	0x03, 0x1b
        /*002e*/ 	.short	0x00ff


	//----- nvinfo : EIATTR_MERCURY_ISA_VERSION
	.align		4
        /*0030*/ 	.byte	0x03, 0x5f
        /*0032*/ 	.short	0x0101


	//----- nvinfo : EIATTR_VRC_CTA_INIT_COUNT
	.align		4
        /*0034*/ 	.byte	0x02, 0x4a
	.zero		1
	.zero		1


	//----- nvinfo : EIATTR_EXIT_INSTR_OFFSETS
	.align		4
        /*0038*/ 	.byte	0x04, 0x1c
        /*003a*/ 	.short	(.L_13 - .L_12)


	//   ....[0]....
.L_12:
        /*003c*/ 	.word	0x00000010


	//----- nvinfo : EIATTR_CBANK_PARAM_SIZE
	.align		4
.L_13:
        /*0040*/ 	.byte	0x03, 0x19
        /*0042*/ 	.short	0x000c


	//----- nvinfo : EIATTR_PARAM_CBANK
	.align		4
        /*0044*/ 	.byte	0x04, 0x0a
        /*0046*/ 	.short	(.L_15 - .L_14)
	.align		4
.L_14:
        /*0048*/ 	.word	index@(.nv.constant0._Z4testdi)
        /*004c*/ 	.short	0x0380
        /*004e*/ 	.short	0x000c


	//----- nvinfo : EIATTR_SW_WAR
	.align		4
.L_15:
        /*0050*/ 	.byte	0x04, 0x36
        /*0052*/ 	.short	(.L_17 - .L_16)
.L_16:
        /*0054*/ 	.word	0x00000008
.L_17:


//--------------------- .nv.callgraph             --------------------------
	.section	.nv.callgraph,"",@"SHT_CUDA_CALLGRAPH"
	.align	4
	.sectionentsize	8
	.align		4
        /*0000*/ 	.word	0x00000000
	.align		4
        /*0004*/ 	.word	0xffffffff
	.align		4
        /*0008*/ 	.word	0x00000000
	.align		4
        /*000c*/ 	.word	0xfffffffe
	.align		4
        /*0010*/ 	.word	0x00000000
	.align		4
        /*0014*/ 	.word	0xfffffffd
	.align		4
        /*0018*/ 	.word	0x00000000
	.align		4
        /*001c*/ 	.word	0xfffffffc


//--------------------- .text._Z4testdi           --------------------------
	.section	.text._Z4testdi,"ax",@progbits
	.align	128
        .global         _Z4testdi
        .type           _Z4testdi,@function
        .size           _Z4testdi,(.L_x_1 - _Z4testdi)
        .other          _Z4testdi,@"STO_CUDA_ENTRY STV_DEFAULT"
_Z4testdi:
.text._Z4testdi:
[----:B------:R-:W-:Y:S01]  /*0000*/  LDC R1, c[0x0][0x37c] ;  /* 0x0000df00ff017b82 */ /* 0x000fe20000000800 */
[----:B------:R-:W-:Y:S05]  /*0010*/  EXIT ;  /* 0x000000000000794d */ /* 0x000fea0003800000 */
.L_x_0:
[----:B------:R-:W-:-:S00]  /*0020*/  BRA `(.L_x_0) ;  /* 0xfffffffc00fc7947 */ /* 0x000fc0000383ffff */
[----:B------:R-:W-:-:S00]  /*0030*/  NOP ;  /* 0x0000000000007918 */ /* 0x000fc00000000000 */
        /* <DEDUP_REMOVED lines=12> */
.L_x_1:


//--------------------- .nv.shared.reserved.0     --------------------------
	.section	.nv.shared.reserved.0,"aw",@nobits
	.weak		__nv_reservedSMEM_offset_0_alias
	.size		__nv_reservedSMEM_offset_0_alias, 0, 64
	.other		__nv_reservedSMEM_offset_0_alias,@"STO_CUDA_RESERVED_SHARED STV_DEFAULT"
__nv_reservedSMEM_offset_0_alias:
	.zero		0
	.zero		64


//--------------------- .nv.constant0._Z4testdi   --------------------------
	.section	.nv.constant0._Z4testdi,"a",@progbits
	.sectionflags	@""
	.align	4
.nv.constant0._Z4testdi:
	.zero		908


//--------------------- SYMBOLS --------------------------

	.type		.nv.reservedSmem.offset0,@object
	.size		.nv.reservedSmem.offset0,0x4
